//
// Generated by NVIDIA NVVM Compiler
//
// Compiler Build ID: CL-36424714
// Cuda compilation tools, release 13.0, V13.0.88
// Based on NVVM 20.0.0
//

.version 9.0
.target sm_100
.address_size 64

	// .globl	_Z10hello_cudav
.extern .func  (.param .b32 func_retval0) vprintf
(
	.param .b64 vprintf_param_0,
	.param .b64 vprintf_param_1
)
;
.global .align 1 .b8 $str[28] = {72, 101, 108, 108, 111, 32, 102, 114, 111, 109, 32, 67, 85, 68, 65, 32, 100, 101, 118, 105, 99, 101, 46, 46, 46, 32, 10};

.visible .entry _Z10hello_cudav()
{
	.reg .b32 	%r<3>;
	.reg .b64 	%rd<3>;

	mov.u64 	%rd1, $str;
	cvta.global.u64 	%rd2, %rd1;
	{ // callseq 0, 0
	.param .b64 param0;
	st.param.b64 	[param0], %rd2;
	.param .b64 param1;
	st.param.b64 	[param1], 0;
	.param .b32 retval0;
	call.uni (retval0), 
	vprintf, 
	(
	param0, 
	param1
	);
	ld.param.b32 	%r1, [retval0];
	} // callseq 0
	ret;

}


// ===== COMPILED SASS (sm_100) =====

	.target	sm_100

	.elftype	@"ET_EXEC"


//--------------------- .note.nv.tkinfo           --------------------------
	.section	.note.nv.tkinfo,"",@"SHT_NOTE"
	.sectionflags	@"SHF_NOTE_NV_TKINFO"
	.tkinfo
        /*0018*/ 	.word	0x00000002
        /*0030*/ 	.string	""
        /*0030*/ 	.string	"ptxas"
        /*0030*/ 	.string	"Cuda compilation tools, release 13.0, V13.0.88"
        /*0030*/ 	.string	"Build cuda_13.0.r13.0/compiler.36424714_0"
        /*0030*/ 	.string	"-arch sm_100 -m 64 "



//--------------------- .note.nv.cuinfo           --------------------------
	.section	.note.nv.cuinfo,"",@"SHT_NOTE"
	.sectionflags	@"SHF_NOTE_NV_CUINFO"
        /*0018*/ 	.short	0x0002
        /*001a*/ 	.short	0x0064
        /*001c*/ 	.short	0x0082
	.zero		2


//--------------------- .nv.info                  --------------------------
	.section	.nv.info,"",@"SHT_CUDA_INFO"
	.align	4


	//----- nvinfo : EIATTR_REGCOUNT
	.align		4
        /*0000*/ 	.byte	0x04, 0x2f
        /*0002*/ 	.short	(.L_2 - .L_1)
	.align		4
.L_1:
        /*0004*/ 	.word	index@(_Z10hello_cudav)
        /*0008*/ 	.word	0x00000018


	//----- nvinfo : EIATTR_FRAME_SIZE
	.align		4
.L_2:
        /*000c*/ 	.byte	0x04, 0x11
        /*000e*/ 	.short	(.L_4 - .L_3)
	.align		4
.L_3:
        /*0010*/ 	.word	index@(_Z10hello_cudav)
        /*0014*/ 	.word	0x00000000


	//----- nvinfo : EIATTR_MIN_STACK_SIZE
	.align		4
.L_4:
        /*0018*/ 	.byte	0x04, 0x12
        /*001a*/ 	.short	(.L_6 - .L_5)
	.align		4
.L_5:
        /*001c*/ 	.word	index@(_Z10hello_cudav)
        /*0020*/ 	.word	0x00000000
.L_6:


//--------------------- .nv.compat                --------------------------
	.section	.nv.compat,"",@"SHT_CUDA_COMPAT_INFO"
	.align	4
        /*0000*/ 	.byte	0x02, 0x09, 0x00, 0x00, 0x02, 0x02, 0x01, 0x00, 0x02, 0x05, 0x05, 0x00, 0x03, 0x07, 0x01, 0x01
        /*0010*/ 	.byte	0x02, 0x03, 0x00, 0x00, 0x02, 0x06, 0x01, 0x00, 0x04, 0x0b, 0x08, 0x00, 0x09, 0x00, 0x00, 0x00
        /*0020*/ 	.byte	0x00, 0x00, 0x00, 0x00


//--------------------- .nv.info._Z10hello_cudav  --------------------------
	.section	.nv.info._Z10hello_cudav,"",@"SHT_CUDA_INFO"
	.sectionflags	@""
	.align	4


	//----- nvinfo : EIATTR_CUDA_API_VERSION
	.align		4
        /*0000*/ 	.byte	0x04, 0x37
        /*0002*/ 	.short	(.L_8 - .L_7)
.L_7:
        /*0004*/ 	.word	0x00000082


	//----- nvinfo : EIATTR_SPARSE_MMA_MASK
	.align		4
.L_8:
        /*0008*/ 	.byte	0x03, 0x50
        /*000a*/ 	.short	0x0000


	//----- nvinfo : EIATTR_MAXREG_COUNT
	.align		4
        /*000c*/ 	.byte	0x03, 0x1b
        /*000e*/ 	.short	0x00ff


	//----- nvinfo : EIATTR_EXTERNS
	.align		4
        /*0010*/ 	.byte	0x04, 0x0f
        /*0012*/ 	.short	(.L_10 - .L_9)


	//   ....[0]....
	.align		4
.L_9:
        /*0014*/ 	.word	index@(vprintf)


	//----- nvinfo : EIATTR_MERCURY_ISA_VERSION
	.align		4
.L_10:
        /*0018*/ 	.byte	0x03, 0x5f
        /*001a*/ 	.short	0x0101


	//----- nvinfo : EIATTR_VRC_CTA_INIT_COUNT
	.align		4
        /*001c*/ 	.byte	0x02, 0x4a
	.zero		1
	.zero		1


	//----- nvinfo : EIATTR_SYSCALL_OFFSETS
	.align		4
        /*0020*/ 	.byte	0x04, 0x46
        /*0022*/ 	.short	(.L_12 - .L_11)


	//   ....[0]....
.L_11:
        /*0024*/ 	.word	0x00000080


	//----- nvinfo : EIATTR_EXIT_INSTR_OFFSETS
	.align		4
.L_12:
        /*0028*/ 	.byte	0x04, 0x1c
        /*002a*/ 	.short	(.L_14 - .L_13)


	//   ....[0]....
.L_13:
        /*002c*/ 	.word	0x00000090


	//----- nvinfo : EIATTR_SW_WAR
	.align		4
.L_14:
        /*0030*/ 	.byte	0x04, 0x36
        /*0032*/ 	.short	(.L_16 - .L_15)
.L_15:
        /*0034*/ 	.word	0x00000008
.L_16:


//--------------------- .nv.callgraph             --------------------------
	.section	.nv.callgraph,"",@"SHT_CUDA_CALLGRAPH"
	.align	4
	.sectionentsize	8
	.align		4
        /*0000*/ 	.word	0x00000000
	.align		4
        /*0004*/ 	.word	0xffffffff
	.align		4
        /*0008*/ 	.word	index@(_Z10hello_cudav)
	.align		4
        /*000c*/ 	.word	index@(vprintf)
	.align		4
        /*0010*/ 	.word	0x00000000
	.align		4
        /*0014*/ 	.word	0xfffffffe
	.align		4
        /*0018*/ 	.word	0x00000000
	.align		4
        /*001c*/ 	.word	0xfffffffd
	.align		4
        /*0020*/ 	.word	0x00000000
	.align		4
        /*0024*/ 	.word	0xfffffffc


//--------------------- .nv.constant4             --------------------------
	.section	.nv.constant4,"a",@progbits
	.align	8
	.align		8
.nv.constant4:
        /*0000*/ 	.dword	vprintf
	.align		8
        /*0008*/ 	.dword	$str


//--------------------- .text._Z10hello_cudav     --------------------------
	.section	.text._Z10hello_cudav,"ax",@progbits
	.align	128
        .global         _Z10hello_cudav
        .type           _Z10hello_cudav,@function
        .size           _Z10hello_cudav,(.L_x_2 - _Z10hello_cudav)
        .other          _Z10hello_cudav,@"STO_CUDA_ENTRY STV_DEFAULT"
_Z10hello_cudav:
.text._Z10hello_cudav:
[----:B------:R-:W0:Y:S01]  /*0000*/  LDC R1, c[0x0][0x37c] ;  /* 0x0000df00ff017b82 */ /* 0x000e220000000800 */
[----:B------:R-:W-:Y:S01]  /*0010*/  MOV R0, 0x0 ;  /* 0x0000000000007802 */ /* 0x000fe20000000f00 */
[----:B------:R-:W1:Y:S01]  /*0020*/  LDCU.64 UR4, c[0x4][0x8] ;  /* 0x01000100ff0477ac */ /* 0x000e620008000a00 */
[----:B------:R-:W-:-:S05]  /*0030*/  CS2R R6, SRZ ;  /* 0x0000000000067805 */ /* 0x000fca000001ff00 */
[----:B------:R2:W3:Y:S01]  /*0040*/  LDC.64 R2, c[0x4][R0] ;  /* 0x0100000000027b82 */ /* 0x0004e20000000a00 */
[----:B-1----:R-:W-:Y:S02]  /*0050*/  IMAD.U32 R4, RZ, RZ, UR4 ;  /* 0x00000004ff047e24 */ /* 0x002fe4000f8e00ff */
[----:B--2---:R-:W-:-:S07]  /*0060*/  IMAD.U32 R5, RZ, RZ, UR5 ;  /* 0x00000005ff057e24 */ /* 0x004fce000f8e00ff */
[----:B------:R-:W-:-:S07]  /*0070*/  LEPC R20, `(.L_x_0) ;  /* 0x000000001014794e */ /* 0x000fce0000000000 */
[----:B0--3--:R-:W-:Y:S05]  /*0080*/  CALL.ABS.NOINC R2 ;  /* 0x0000000002007343 */ /* 0x009fea0003c00000 */
.L_x_0:
[----:B------:R-:W-:Y:S05]  /*0090*/  EXIT ;  /* 0x000000000000794d */ /* 0x000fea0003800000 */
.L_x_1:
[----:B------:R-:W-:-:S00]  /*00a0*/  BRA `(.L_x_1) ;  /* 0xfffffffc00fc7947 */ /* 0x000fc0000383ffff */
[----:B------:R-:W-:-:S00]  /*00b0*/  NOP ;  /* 0x0000000000007918 */ /* 0x000fc00000000000 */
        /* <DEDUP_REMOVED lines=12> */
.L_x_2:


//--------------------- .nv.global.init           --------------------------
	.section	.nv.global.init,"aw",@progbits
.nv.global.init:
	.type		$str,@object
	.size		$str,(.L_0 - $str)
$str:
        /*0000*/ 	.byte	0x48, 0x65, 0x6c, 0x6c, 0x6f, 0x20, 0x66, 0x72, 0x6f, 0x6d, 0x20, 0x43, 0x55, 0x44, 0x41, 0x20
        /*0010*/ 	.byte	0x64, 0x65, 0x76, 0x69, 0x63, 0x65, 0x2e, 0x2e, 0x2e, 0x20, 0x0a, 0x00
.L_0:


//--------------------- .nv.shared.reserved.0     --------------------------
	.section	.nv.shared.reserved.0,"aw",@nobits
	.weak		__nv_reservedSMEM_offset_0_alias
	.size		__nv_reservedSMEM_offset_0_alias, 0, 64
	.other		__nv_reservedSMEM_offset_0_alias,@"STO_CUDA_RESERVED_SHARED STV_DEFAULT"
__nv_reservedSMEM_offset_0_alias:
	.zero		0
	.zero		64


//--------------------- .nv.constant0._Z10hello_cudav --------------------------
	.section	.nv.constant0._Z10hello_cudav,"a",@progbits
	.sectionflags	@""
	.align	4
.nv.constant0._Z10hello_cudav:
	.zero		896


//--------------------- SYMBOLS --------------------------

	.type		.nv.reservedSmem.offset0,@object
	.size		.nv.reservedSmem.offset0,0x4
	.type		vprintf,@function
